//
// Generated by NVIDIA NVVM Compiler
//
// Compiler Build ID: CL-36424714
// Cuda compilation tools, release 13.0, V13.0.88
// Based on NVVM 20.0.0
//

.version 9.0
.target sm_100
.address_size 64

	// .globl	_ZN3cub18CUB_300001_SM_10006detail11EmptyKernelIvEEvv
.global .align 1 .b8 _ZN34_INTERNAL_7f8bd05c_4_k_cu_d99ad5794cuda3std3__45__cpo5beginE[1];
.global .align 1 .b8 _ZN34_INTERNAL_7f8bd05c_4_k_cu_d99ad5794cuda3std3__45__cpo3endE[1];
.global .align 1 .b8 _ZN34_INTERNAL_7f8bd05c_4_k_cu_d99ad5794cuda3std3__45__cpo6cbeginE[1];
.global .align 1 .b8 _ZN34_INTERNAL_7f8bd05c_4_k_cu_d99ad5794cuda3std3__45__cpo4cendE[1];
.global .align 1 .b8 _ZN34_INTERNAL_7f8bd05c_4_k_cu_d99ad5794cuda3std3__45__cpo6rbeginE[1];
.global .align 1 .b8 _ZN34_INTERNAL_7f8bd05c_4_k_cu_d99ad5794cuda3std3__45__cpo4rendE[1];
.global .align 1 .b8 _ZN34_INTERNAL_7f8bd05c_4_k_cu_d99ad5794cuda3std3__45__cpo7crbeginE[1];
.global .align 1 .b8 _ZN34_INTERNAL_7f8bd05c_4_k_cu_d99ad5794cuda3std3__45__cpo5crendE[1];
.global .align 1 .b8 _ZN34_INTERNAL_7f8bd05c_4_k_cu_d99ad5794cuda3std3__436_GLOBAL__N__7f8bd05c_4_k_cu_d99ad5796ignoreE[1];
.global .align 1 .b8 _ZN34_INTERNAL_7f8bd05c_4_k_cu_d99ad5794cuda3std3__419piecewise_constructE[1];
.global .align 1 .b8 _ZN34_INTERNAL_7f8bd05c_4_k_cu_d99ad5794cuda3std3__48in_placeE[1];
.global .align 1 .b8 _ZN34_INTERNAL_7f8bd05c_4_k_cu_d99ad5794cuda3std3__420unreachable_sentinelE[1];
.global .align 1 .b8 _ZN34_INTERNAL_7f8bd05c_4_k_cu_d99ad5794cuda3std3__47nulloptE[1];
.global .align 1 .b8 _ZN34_INTERNAL_7f8bd05c_4_k_cu_d99ad5794cuda3std3__48unexpectE[1];
.global .align 1 .b8 _ZN34_INTERNAL_7f8bd05c_4_k_cu_d99ad5794cuda3std6ranges3__45__cpo4swapE[1];
.global .align 1 .b8 _ZN34_INTERNAL_7f8bd05c_4_k_cu_d99ad5794cuda3std6ranges3__45__cpo9iter_moveE[1];
.global .align 1 .b8 _ZN34_INTERNAL_7f8bd05c_4_k_cu_d99ad5794cuda3std6ranges3__45__cpo5beginE[1];
.global .align 1 .b8 _ZN34_INTERNAL_7f8bd05c_4_k_cu_d99ad5794cuda3std6ranges3__45__cpo3endE[1];
.global .align 1 .b8 _ZN34_INTERNAL_7f8bd05c_4_k_cu_d99ad5794cuda3std6ranges3__45__cpo6cbeginE[1];
.global .align 1 .b8 _ZN34_INTERNAL_7f8bd05c_4_k_cu_d99ad5794cuda3std6ranges3__45__cpo4cendE[1];
.global .align 1 .b8 _ZN34_INTERNAL_7f8bd05c_4_k_cu_d99ad5794cuda3std6ranges3__45__cpo7advanceE[1];
.global .align 1 .b8 _ZN34_INTERNAL_7f8bd05c_4_k_cu_d99ad5794cuda3std6ranges3__45__cpo9iter_swapE[1];
.global .align 1 .b8 _ZN34_INTERNAL_7f8bd05c_4_k_cu_d99ad5794cuda3std6ranges3__45__cpo4nextE[1];
.global .align 1 .b8 _ZN34_INTERNAL_7f8bd05c_4_k_cu_d99ad5794cuda3std6ranges3__45__cpo4prevE[1];
.global .align 1 .b8 _ZN34_INTERNAL_7f8bd05c_4_k_cu_d99ad5794cuda3std6ranges3__45__cpo4dataE[1];
.global .align 1 .b8 _ZN34_INTERNAL_7f8bd05c_4_k_cu_d99ad5794cuda3std6ranges3__45__cpo5cdataE[1];
.global .align 1 .b8 _ZN34_INTERNAL_7f8bd05c_4_k_cu_d99ad5794cuda3std6ranges3__45__cpo4sizeE[1];
.global .align 1 .b8 _ZN34_INTERNAL_7f8bd05c_4_k_cu_d99ad5794cuda3std6ranges3__45__cpo5ssizeE[1];
.global .align 1 .b8 _ZN34_INTERNAL_7f8bd05c_4_k_cu_d99ad5794cuda3std6ranges3__45__cpo8distanceE[1];
.global .align 1 .b8 _ZN34_INTERNAL_7f8bd05c_4_k_cu_d99ad5796thrust24THRUST_300001_SM_1000_NS8cuda_cub3parE[1];
.global .align 1 .b8 _ZN34_INTERNAL_7f8bd05c_4_k_cu_d99ad5796thrust24THRUST_300001_SM_1000_NS8cuda_cub10par_nosyncE[1];
.global .align 1 .b8 _ZN34_INTERNAL_7f8bd05c_4_k_cu_d99ad5796thrust24THRUST_300001_SM_1000_NS6system6detail10sequential3seqE[1];
.global .align 1 .b8 _ZN34_INTERNAL_7f8bd05c_4_k_cu_d99ad5796thrust24THRUST_300001_SM_1000_NS12placeholders2_1E[1];
.global .align 1 .b8 _ZN34_INTERNAL_7f8bd05c_4_k_cu_d99ad5796thrust24THRUST_300001_SM_1000_NS12placeholders2_2E[1];
.global .align 1 .b8 _ZN34_INTERNAL_7f8bd05c_4_k_cu_d99ad5796thrust24THRUST_300001_SM_1000_NS12placeholders2_3E[1];
.global .align 1 .b8 _ZN34_INTERNAL_7f8bd05c_4_k_cu_d99ad5796thrust24THRUST_300001_SM_1000_NS12placeholders2_4E[1];
.global .align 1 .b8 _ZN34_INTERNAL_7f8bd05c_4_k_cu_d99ad5796thrust24THRUST_300001_SM_1000_NS12placeholders2_5E[1];
.global .align 1 .b8 _ZN34_INTERNAL_7f8bd05c_4_k_cu_d99ad5796thrust24THRUST_300001_SM_1000_NS12placeholders2_6E[1];
.global .align 1 .b8 _ZN34_INTERNAL_7f8bd05c_4_k_cu_d99ad5796thrust24THRUST_300001_SM_1000_NS12placeholders2_7E[1];
.global .align 1 .b8 _ZN34_INTERNAL_7f8bd05c_4_k_cu_d99ad5796thrust24THRUST_300001_SM_1000_NS12placeholders2_8E[1];
.global .align 1 .b8 _ZN34_INTERNAL_7f8bd05c_4_k_cu_d99ad5796thrust24THRUST_300001_SM_1000_NS12placeholders2_9E[1];
.global .align 1 .b8 _ZN34_INTERNAL_7f8bd05c_4_k_cu_d99ad5796thrust24THRUST_300001_SM_1000_NS12placeholders3_10E[1];
.global .align 1 .b8 _ZN34_INTERNAL_7f8bd05c_4_k_cu_d99ad5796thrust24THRUST_300001_SM_1000_NS3seqE[1];

.visible .entry _ZN3cub18CUB_300001_SM_10006detail11EmptyKernelIvEEvv()
{


	ret;

}


// ===== COMPILED SASS (sm_100) =====

	.target	sm_100

	.elftype	@"ET_EXEC"


//--------------------- .note.nv.tkinfo           --------------------------
	.section	.note.nv.tkinfo,"",@"SHT_NOTE"
	.sectionflags	@"SHF_NOTE_NV_TKINFO"
	.tkinfo
        /*0018*/ 	.word	0x00000002
        /*0030*/ 	.string	""
        /*0030*/ 	.string	"ptxas"
        /*0030*/ 	.string	"Cuda compilation tools, release 13.0, V13.0.88"
        /*0030*/ 	.string	"Build cuda_13.0.r13.0/compiler.36424714_0"
        /*0030*/ 	.string	"-arch sm_100 -m 64 "



//--------------------- .note.nv.cuinfo           --------------------------
	.section	.note.nv.cuinfo,"",@"SHT_NOTE"
	.sectionflags	@"SHF_NOTE_NV_CUINFO"
        /*0018*/ 	.short	0x0002
        /*001a*/ 	.short	0x0064
        /*001c*/ 	.short	0x0082
	.zero		2


//--------------------- .nv.info                  --------------------------
	.section	.nv.info,"",@"SHT_CUDA_INFO"
	.align	4


	//----- nvinfo : EIATTR_REGCOUNT
	.align		4
        /*0000*/ 	.byte	0x04, 0x2f
        /*0002*/ 	.short	(.L_44 - .L_43)
	.align		4
.L_43:
        /*0004*/ 	.word	index@(_ZN3cub18CUB_300001_SM_10006detail11EmptyKernelIvEEvv)
        /*0008*/ 	.word	0x00000004


	//----- nvinfo : EIATTR_FRAME_SIZE
	.align		4
.L_44:
        /*000c*/ 	.byte	0x04, 0x11
        /*000e*/ 	.short	(.L_46 - .L_45)
	.align		4
.L_45:
        /*0010*/ 	.word	index@(_ZN3cub18CUB_300001_SM_10006detail11EmptyKernelIvEEvv)
        /*0014*/ 	.word	0x00000000


	//----- nvinfo : EIATTR_MIN_STACK_SIZE
	.align		4
.L_46:
        /*0018*/ 	.byte	0x04, 0x12
        /*001a*/ 	.short	(.L_48 - .L_47)
	.align		4
.L_47:
        /*001c*/ 	.word	index@(_ZN3cub18CUB_300001_SM_10006detail11EmptyKernelIvEEvv)
        /*0020*/ 	.word	0x00000000
.L_48:


//--------------------- .nv.compat                --------------------------
	.section	.nv.compat,"",@"SHT_CUDA_COMPAT_INFO"
	.align	4
        /*0000*/ 	.byte	0x02, 0x09, 0x00, 0x00, 0x02, 0x02, 0x01, 0x00, 0x02, 0x05, 0x05, 0x00, 0x03, 0x07, 0x01, 0x01
        /*0010*/ 	.byte	0x02, 0x03, 0x00, 0x00, 0x02, 0x06, 0x01, 0x00, 0x04, 0x0b, 0x08, 0x00, 0x09, 0x00, 0x00, 0x00
        /*0020*/ 	.byte	0x00, 0x00, 0x00, 0x00


//--------------------- .nv.info._ZN3cub18CUB_300001_SM_10006detail11EmptyKernelIvEEvv --------------------------
	.section	.nv.info._ZN3cub18CUB_300001_SM_10006detail11EmptyKernelIvEEvv,"",@"SHT_CUDA_INFO"
	.sectionflags	@""
	.align	4


	//----- nvinfo : EIATTR_CUDA_API_VERSION
	.align		4
        /*0000*/ 	.byte	0x04, 0x37
        /*0002*/ 	.short	(.L_50 - .L_49)
.L_49:
        /*0004*/ 	.word	0x00000082


	//----- nvinfo : EIATTR_SPARSE_MMA_MASK
	.align		4
.L_50:
        /*0008*/ 	.byte	0x03, 0x50
        /*000a*/ 	.short	0x0000


	//----- nvinfo : EIATTR_MAXREG_COUNT
	.align		4
        /*000c*/ 	.byte	0x03, 0x1b
        /*000e*/ 	.short	0x00ff


	//----- nvinfo : EIATTR_MERCURY_ISA_VERSION
	.align		4
        /*0010*/ 	.byte	0x03, 0x5f
        /*0012*/ 	.short	0x0101


	//----- nvinfo : EIATTR_VRC_CTA_INIT_COUNT
	.align		4
        /*0014*/ 	.byte	0x02, 0x4a
	.zero		1
	.zero		1


	//----- nvinfo : EIATTR_EXIT_INSTR_OFFSETS
	.align		4
        /*0018*/ 	.byte	0x04, 0x1c
        /*001a*/ 	.short	(.L_52 - .L_51)


	//   ....[0]....
.L_51:
        /*001c*/ 	.word	0x00000010


	//----- nvinfo : EIATTR_SW_WAR
	.align		4
.L_52:
        /*0020*/ 	.byte	0x04, 0x36
        /*0022*/ 	.short	(.L_54 - .L_53)
.L_53:
        /*0024*/ 	.word	0x00000008
.L_54:


//--------------------- .nv.callgraph             --------------------------
	.section	.nv.callgraph,"",@"SHT_CUDA_CALLGRAPH"
	.align	4
	.sectionentsize	8
	.align		4
        /*0000*/ 	.word	0x00000000
	.align		4
        /*0004*/ 	.word	0xffffffff
	.align		4
        /*0008*/ 	.word	0x00000000
	.align		4
        /*000c*/ 	.word	0xfffffffe
	.align		4
        /*0010*/ 	.word	0x00000000
	.align		4
        /*0014*/ 	.word	0xfffffffd
	.align		4
        /*0018*/ 	.word	0x00000000
	.align		4
        /*001c*/ 	.word	0xfffffffc


//--------------------- .nv.constant4             --------------------------
	.section	.nv.constant4,"a",@progbits
	.align	8
	.align		8
.nv.constant4:
        /*0000*/ 	.dword	_ZN34_INTERNAL_7f8bd05c_4_k_cu_d99ad5794cuda3std3__45__cpo5beginE
	.align		8
        /*0008*/ 	.dword	_ZN34_INTERNAL_7f8bd05c_4_k_cu_d99ad5794cuda3std3__45__cpo3endE
	.align		8
        /*0010*/ 	.dword	_ZN34_INTERNAL_7f8bd05c_4_k_cu_d99ad5794cuda3std3__45__cpo6cbeginE
	.align		8
        /*0018*/ 	.dword	_ZN34_INTERNAL_7f8bd05c_4_k_cu_d99ad5794cuda3std3__45__cpo4cendE
	.align		8
        /*0020*/ 	.dword	_ZN34_INTERNAL_7f8bd05c_4_k_cu_d99ad5794cuda3std3__45__cpo6rbeginE
	.align		8
        /*0028*/ 	.dword	_ZN34_INTERNAL_7f8bd05c_4_k_cu_d99ad5794cuda3std3__45__cpo4rendE
	.align		8
        /*0030*/ 	.dword	_ZN34_INTERNAL_7f8bd05c_4_k_cu_d99ad5794cuda3std3__45__cpo7crbeginE
	.align		8
        /*0038*/ 	.dword	_ZN34_INTERNAL_7f8bd05c_4_k_cu_d99ad5794cuda3std3__45__cpo5crendE
	.align		8
        /*0040*/ 	.dword	_ZN34_INTERNAL_7f8bd05c_4_k_cu_d99ad5794cuda3std3__436_GLOBAL__N__7f8bd05c_4_k_cu_d99ad5796ignoreE
	.align		8
        /*0048*/ 	.dword	_ZN34_INTERNAL_7f8bd05c_4_k_cu_d99ad5794cuda3std3__419piecewise_constructE
	.align		8
        /*0050*/ 	.dword	_ZN34_INTERNAL_7f8bd05c_4_k_cu_d99ad5794cuda3std3__48in_placeE
	.align		8
        /*0058*/ 	.dword	_ZN34_INTERNAL_7f8bd05c_4_k_cu_d99ad5794cuda3std3__420unreachable_sentinelE
	.align		8
        /*0060*/ 	.dword	_ZN34_INTERNAL_7f8bd05c_4_k_cu_d99ad5794cuda3std3__47nulloptE
	.align		8
        /*0068*/ 	.dword	_ZN34_INTERNAL_7f8bd05c_4_k_cu_d99ad5794cuda3std3__48unexpectE
	.align		8
        /*0070*/ 	.dword	_ZN34_INTERNAL_7f8bd05c_4_k_cu_d99ad5794cuda3std6ranges3__45__cpo4swapE
	.align		8
        /*0078*/ 	.dword	_ZN34_INTERNAL_7f8bd05c_4_k_cu_d99ad5794cuda3std6ranges3__45__cpo9iter_moveE
	.align		8
        /*0080*/ 	.dword	_ZN34_INTERNAL_7f8bd05c_4_k_cu_d99ad5794cuda3std6ranges3__45__cpo5beginE
	.align		8
        /*0088*/ 	.dword	_ZN34_INTERNAL_7f8bd05c_4_k_cu_d99ad5794cuda3std6ranges3__45__cpo3endE
	.align		8
        /*0090*/ 	.dword	_ZN34_INTERNAL_7f8bd05c_4_k_cu_d99ad5794cuda3std6ranges3__45__cpo6cbeginE
	.align		8
        /*0098*/ 	.dword	_ZN34_INTERNAL_7f8bd05c_4_k_cu_d99ad5794cuda3std6ranges3__45__cpo4cendE
	.align		8
        /*00a0*/ 	.dword	_ZN34_INTERNAL_7f8bd05c_4_k_cu_d99ad5794cuda3std6ranges3__45__cpo7advanceE
	.align		8
        /*00a8*/ 	.dword	_ZN34_INTERNAL_7f8bd05c_4_k_cu_d99ad5794cuda3std6ranges3__45__cpo9iter_swapE
	.align		8
        /*00b0*/ 	.dword	_ZN34_INTERNAL_7f8bd05c_4_k_cu_d99ad5794cuda3std6ranges3__45__cpo4nextE
	.align		8
        /*00b8*/ 	.dword	_ZN34_INTERNAL_7f8bd05c_4_k_cu_d99ad5794cuda3std6ranges3__45__cpo4prevE
	.align		8
        /*00c0*/ 	.dword	_ZN34_INTERNAL_7f8bd05c_4_k_cu_d99ad5794cuda3std6ranges3__45__cpo4dataE
	.align		8
        /*00c8*/ 	.dword	_ZN34_INTERNAL_7f8bd05c_4_k_cu_d99ad5794cuda3std6ranges3__45__cpo5cdataE
	.align		8
        /*00d0*/ 	.dword	_ZN34_INTERNAL_7f8bd05c_4_k_cu_d99ad5794cuda3std6ranges3__45__cpo4sizeE
	.align		8
        /*00d8*/ 	.dword	_ZN34_INTERNAL_7f8bd05c_4_k_cu_d99ad5794cuda3std6ranges3__45__cpo5ssizeE
	.align		8
        /*00e0*/ 	.dword	_ZN34_INTERNAL_7f8bd05c_4_k_cu_d99ad5794cuda3std6ranges3__45__cpo8distanceE
	.align		8
        /*00e8*/ 	.dword	_ZN34_INTERNAL_7f8bd05c_4_k_cu_d99ad5796thrust24THRUST_300001_SM_1000_NS8cuda_cub3parE
	.align		8
        /*00f0*/ 	.dword	_ZN34_INTERNAL_7f8bd05c_4_k_cu_d99ad5796thrust24THRUST_300001_SM_1000_NS8cuda_cub10par_nosyncE
	.align		8
        /*00f8*/ 	.dword	_ZN34_INTERNAL_7f8bd05c_4_k_cu_d99ad5796thrust24THRUST_300001_SM_1000_NS6system6detail10sequential3seqE
	.align		8
        /*0100*/ 	.dword	_ZN34_INTERNAL_7f8bd05c_4_k_cu_d99ad5796thrust24THRUST_300001_SM_1000_NS12placeholders2_1E
	.align		8
        /*0108*/ 	.dword	_ZN34_INTERNAL_7f8bd05c_4_k_cu_d99ad5796thrust24THRUST_300001_SM_1000_NS12placeholders2_2E
	.align		8
        /*0110*/ 	.dword	_ZN34_INTERNAL_7f8bd05c_4_k_cu_d99ad5796thrust24THRUST_300001_SM_1000_NS12placeholders2_3E
	.align		8
        /*0118*/ 	.dword	_ZN34_INTERNAL_7f8bd05c_4_k_cu_d99ad5796thrust24THRUST_300001_SM_1000_NS12placeholders2_4E
	.align		8
        /*0120*/ 	.dword	_ZN34_INTERNAL_7f8bd05c_4_k_cu_d99ad5796thrust24THRUST_300001_SM_1000_NS12placeholders2_5E
	.align		8
        /*0128*/ 	.dword	_ZN34_INTERNAL_7f8bd05c_4_k_cu_d99ad5796thrust24THRUST_300001_SM_1000_NS12placeholders2_6E
	.align		8
        /*0130*/ 	.dword	_ZN34_INTERNAL_7f8bd05c_4_k_cu_d99ad5796thrust24THRUST_300001_SM_1000_NS12placeholders2_7E
	.align		8
        /*0138*/ 	.dword	_ZN34_INTERNAL_7f8bd05c_4_k_cu_d99ad5796thrust24THRUST_300001_SM_1000_NS12placeholders2_8E
	.align		8
        /*0140*/ 	.dword	_ZN34_INTERNAL_7f8bd05c_4_k_cu_d99ad5796thrust24THRUST_300001_SM_1000_NS12placeholders2_9E
	.align		8
        /*0148*/ 	.dword	_ZN34_INTERNAL_7f8bd05c_4_k_cu_d99ad5796thrust24THRUST_300001_SM_1000_NS12placeholders3_10E
	.align		8
        /*0150*/ 	.dword	_ZN34_INTERNAL_7f8bd05c_4_k_cu_d99ad5796thrust24THRUST_300001_SM_1000_NS3seqE


//--------------------- .text._ZN3cub18CUB_300001_SM_10006detail11EmptyKernelIvEEvv --------------------------
	.section	.text._ZN3cub18CUB_300001_SM_10006detail11EmptyKernelIvEEvv,"ax",@progbits
	.align	128
        .global         _ZN3cub18CUB_300001_SM_10006detail11EmptyKernelIvEEvv
        .type           _ZN3cub18CUB_300001_SM_10006detail11EmptyKernelIvEEvv,@function
        .size           _ZN3cub18CUB_300001_SM_10006detail11EmptyKernelIvEEvv,(.L_x_1 - _ZN3cub18CUB_300001_SM_10006detail11EmptyKernelIvEEvv)
        .other          _ZN3cub18CUB_300001_SM_10006detail11EmptyKernelIvEEvv,@"STO_CUDA_ENTRY STV_DEFAULT"
_ZN3cub18CUB_300001_SM_10006detail11EmptyKernelIvEEvv:
.text._ZN3cub18CUB_300001_SM_10006detail11EmptyKernelIvEEvv:
[----:B------:R-:W-:Y:S01]  /*0000*/  LDC R1, c[0x0][0x37c] ;  /* 0x0000df00ff017b82 */ /* 0x000fe20000000800 */
[----:B------:R-:W-:Y:S05]  /*0010*/  EXIT ;  /* 0x000000000000794d */ /* 0x000fea0003800000 */
.L_x_0:
[----:B------:R-:W-:-:S00]  /*0020*/  BRA `(.L_x_0) ;  /* 0xfffffffc00fc7947 */ /* 0x000fc0000383ffff */
[----:B------:R-:W-:-:S00]  /*0030*/  NOP ;  /* 0x0000000000007918 */ /* 0x000fc00000000000 */
        /* <DEDUP_REMOVED lines=12> */
.L_x_1:


//--------------------- .nv.shared.reserved.0     --------------------------
	.section	.nv.shared.reserved.0,"aw",@nobits
	.weak		__nv_reservedSMEM_offset_0_alias
	.size		__nv_reservedSMEM_offset_0_alias, 0, 64
	.other		__nv_reservedSMEM_offset_0_alias,@"STO_CUDA_RESERVED_SHARED STV_DEFAULT"
__nv_reservedSMEM_offset_0_alias:
	.zero		0
	.zero		64


//--------------------- .nv.global                --------------------------
	.section	.nv.global,"aw",@nobits
.nv.global:
	.type		_ZN34_INTERNAL_7f8bd05c_4_k_cu_d99ad5796thrust24THRUST_300001_SM_1000_NS3seqE,@object
	.size		_ZN34_INTERNAL_7f8bd05c_4_k_cu_d99ad5796thrust24THRUST_300001_SM_1000_NS3seqE,(_ZN34_INTERNAL_7f8bd05c_4_k_cu_d99ad5794cuda3std3__48in_placeE - _ZN34_INTERNAL_7f8bd05c_4_k_cu_d99ad5796thrust24THRUST_300001_SM_1000_NS3seqE)
_ZN34_INTERNAL_7f8bd05c_4_k_cu_d99ad5796thrust24THRUST_300001_SM_1000_NS3seqE:
	.zero		1
	.type		_ZN34_INTERNAL_7f8bd05c_4_k_cu_d99ad5794cuda3std3__48in_placeE,@object
	.size		_ZN34_INTERNAL_7f8bd05c_4_k_cu_d99ad5794cuda3std3__48in_placeE,(_ZN34_INTERNAL_7f8bd05c_4_k_cu_d99ad5794cuda3std6ranges3__45__cpo4sizeE - _ZN34_INTERNAL_7f8bd05c_4_k_cu_d99ad5794cuda3std3__48in_placeE)
_ZN34_INTERNAL_7f8bd05c_4_k_cu_d99ad5794cuda3std3__48in_placeE:
	.zero		1
	.type		_ZN34_INTERNAL_7f8bd05c_4_k_cu_d99ad5794cuda3std6ranges3__45__cpo4sizeE,@object
	.size		_ZN34_INTERNAL_7f8bd05c_4_k_cu_d99ad5794cuda3std6ranges3__45__cpo4sizeE,(_ZN34_INTERNAL_7f8bd05c_4_k_cu_d99ad5796thrust24THRUST_300001_SM_1000_NS12placeholders2_3E - _ZN34_INTERNAL_7f8bd05c_4_k_cu_d99ad5794cuda3std6ranges3__45__cpo4sizeE)
_ZN34_INTERNAL_7f8bd05c_4_k_cu_d99ad5794cuda3std6ranges3__45__cpo4sizeE:
	.zero		1
	.type		_ZN34_INTERNAL_7f8bd05c_4_k_cu_d99ad5796thrust24THRUST_300001_SM_1000_NS12placeholders2_3E,@object
	.size		_ZN34_INTERNAL_7f8bd05c_4_k_cu_d99ad5796thrust24THRUST_300001_SM_1000_NS12placeholders2_3E,(_ZN34_INTERNAL_7f8bd05c_4_k_cu_d99ad5794cuda3std3__45__cpo6cbeginE - _ZN34_INTERNAL_7f8bd05c_4_k_cu_d99ad5796thrust24THRUST_300001_SM_1000_NS12placeholders2_3E)
_ZN34_INTERNAL_7f8bd05c_4_k_cu_d99ad5796thrust24THRUST_300001_SM_1000_NS12placeholders2_3E:
	.zero		1
	.type		_ZN34_INTERNAL_7f8bd05c_4_k_cu_d99ad5794cuda3std3__45__cpo6cbeginE,@object
	.size		_ZN34_INTERNAL_7f8bd05c_4_k_cu_d99ad5794cuda3std3__45__cpo6cbeginE,(_ZN34_INTERNAL_7f8bd05c_4_k_cu_d99ad5794cuda3std6ranges3__45__cpo6cbeginE - _ZN34_INTERNAL_7f8bd05c_4_k_cu_d99ad5794cuda3std3__45__cpo6cbeginE)
_ZN34_INTERNAL_7f8bd05c_4_k_cu_d99ad5794cuda3std3__45__cpo6cbeginE:
	.zero		1
	.type		_ZN34_INTERNAL_7f8bd05c_4_k_cu_d99ad5794cuda3std6ranges3__45__cpo6cbeginE,@object
	.size		_ZN34_INTERNAL_7f8bd05c_4_k_cu_d99ad5794cuda3std6ranges3__45__cpo6cbeginE,(_ZN34_INTERNAL_7f8bd05c_4_k_cu_d99ad5796thrust24THRUST_300001_SM_1000_NS12placeholders2_7E - _ZN34_INTERNAL_7f8bd05c_4_k_cu_d99ad5794cuda3std6ranges3__45__cpo6cbeginE)
_ZN34_INTERNAL_7f8bd05c_4_k_cu_d99ad5794cuda3std6ranges3__45__cpo6cbeginE:
	.zero		1
	.type		_ZN34_INTERNAL_7f8bd05c_4_k_cu_d99ad5796thrust24THRUST_300001_SM_1000_NS12placeholders2_7E,@object
	.size		_ZN34_INTERNAL_7f8bd05c_4_k_cu_d99ad5796thrust24THRUST_300001_SM_1000_NS12placeholders2_7E,(_ZN34_INTERNAL_7f8bd05c_4_k_cu_d99ad5794cuda3std3__45__cpo7crbeginE - _ZN34_INTERNAL_7f8bd05c_4_k_cu_d99ad5796thrust24THRUST_300001_SM_1000_NS12placeholders2_7E)
_ZN34_INTERNAL_7f8bd05c_4_k_cu_d99ad5796thrust24THRUST_300001_SM_1000_NS12placeholders2_7E:
	.zero		1
	.type		_ZN34_INTERNAL_7f8bd05c_4_k_cu_d99ad5794cuda3std3__45__cpo7crbeginE,@object
	.size		_ZN34_INTERNAL_7f8bd05c_4_k_cu_d99ad5794cuda3std3__45__cpo7crbeginE,(_ZN34_INTERNAL_7f8bd05c_4_k_cu_d99ad5794cuda3std6ranges3__45__cpo4nextE - _ZN34_INTERNAL_7f8bd05c_4_k_cu_d99ad5794cuda3std3__45__cpo7crbeginE)
_ZN34_INTERNAL_7f8bd05c_4_k_cu_d99ad5794cuda3std3__45__cpo7crbeginE:
	.zero		1
	.type		_ZN34_INTERNAL_7f8bd05c_4_k_cu_d99ad5794cuda3std6ranges3__45__cpo4nextE,@object
	.size		_ZN34_INTERNAL_7f8bd05c_4_k_cu_d99ad5794cuda3std6ranges3__45__cpo4nextE,(_ZN34_INTERNAL_7f8bd05c_4_k_cu_d99ad5794cuda3std6ranges3__45__cpo4swapE - _ZN34_INTERNAL_7f8bd05c_4_k_cu_d99ad5794cuda3std6ranges3__45__cpo4nextE)
_ZN34_INTERNAL_7f8bd05c_4_k_cu_d99ad5794cuda3std6ranges3__45__cpo4nextE:
	.zero		1
	.type		_ZN34_INTERNAL_7f8bd05c_4_k_cu_d99ad5794cuda3std6ranges3__45__cpo4swapE,@object
	.size		_ZN34_INTERNAL_7f8bd05c_4_k_cu_d99ad5794cuda3std6ranges3__45__cpo4swapE,(_ZN34_INTERNAL_7f8bd05c_4_k_cu_d99ad5796thrust24THRUST_300001_SM_1000_NS8cuda_cub10par_nosyncE - _ZN34_INTERNAL_7f8bd05c_4_k_cu_d99ad5794cuda3std6ranges3__45__cpo4swapE)
_ZN34_INTERNAL_7f8bd05c_4_k_cu_d99ad5794cuda3std6ranges3__45__cpo4swapE:
	.zero		1
	.type		_ZN34_INTERNAL_7f8bd05c_4_k_cu_d99ad5796thrust24THRUST_300001_SM_1000_NS8cuda_cub10par_nosyncE,@object
	.size		_ZN34_INTERNAL_7f8bd05c_4_k_cu_d99ad5796thrust24THRUST_300001_SM_1000_NS8cuda_cub10par_nosyncE,(_ZN34_INTERNAL_7f8bd05c_4_k_cu_d99ad5796thrust24THRUST_300001_SM_1000_NS12placeholders2_9E - _ZN34_INTERNAL_7f8bd05c_4_k_cu_d99ad5796thrust24THRUST_300001_SM_1000_NS8cuda_cub10par_nosyncE)
_ZN34_INTERNAL_7f8bd05c_4_k_cu_d99ad5796thrust24THRUST_300001_SM_1000_NS8cuda_cub10par_nosyncE:
	.zero		1
	.type		_ZN34_INTERNAL_7f8bd05c_4_k_cu_d99ad5796thrust24THRUST_300001_SM_1000_NS12placeholders2_9E,@object
	.size		_ZN34_INTERNAL_7f8bd05c_4_k_cu_d99ad5796thrust24THRUST_300001_SM_1000_NS12placeholders2_9E,(_ZN34_INTERNAL_7f8bd05c_4_k_cu_d99ad5794cuda3std3__436_GLOBAL__N__7f8bd05c_4_k_cu_d99ad5796ignoreE - _ZN34_INTERNAL_7f8bd05c_4_k_cu_d99ad5796thrust24THRUST_300001_SM_1000_NS12placeholders2_9E)
_ZN34_INTERNAL_7f8bd05c_4_k_cu_d99ad5796thrust24THRUST_300001_SM_1000_NS12placeholders2_9E:
	.zero		1
	.type		_ZN34_INTERNAL_7f8bd05c_4_k_cu_d99ad5794cuda3std3__436_GLOBAL__N__7f8bd05c_4_k_cu_d99ad5796ignoreE,@object
	.size		_ZN34_INTERNAL_7f8bd05c_4_k_cu_d99ad5794cuda3std3__436_GLOBAL__N__7f8bd05c_4_k_cu_d99ad5796ignoreE,(_ZN34_INTERNAL_7f8bd05c_4_k_cu_d99ad5794cuda3std6ranges3__45__cpo4dataE - _ZN34_INTERNAL_7f8bd05c_4_k_cu_d99ad5794cuda3std3__436_GLOBAL__N__7f8bd05c_4_k_cu_d99ad5796ignoreE)
_ZN34_INTERNAL_7f8bd05c_4_k_cu_d99ad5794cuda3std3__436_GLOBAL__N__7f8bd05c_4_k_cu_d99ad5796ignoreE:
	.zero		1
	.type		_ZN34_INTERNAL_7f8bd05c_4_k_cu_d99ad5794cuda3std6ranges3__45__cpo4dataE,@object
	.size		_ZN34_INTERNAL_7f8bd05c_4_k_cu_d99ad5794cuda3std6ranges3__45__cpo4dataE,(_ZN34_INTERNAL_7f8bd05c_4_k_cu_d99ad5796thrust24THRUST_300001_SM_1000_NS12placeholders2_1E - _ZN34_INTERNAL_7f8bd05c_4_k_cu_d99ad5794cuda3std6ranges3__45__cpo4dataE)
_ZN34_INTERNAL_7f8bd05c_4_k_cu_d99ad5794cuda3std6ranges3__45__cpo4dataE:
	.zero		1
	.type		_ZN34_INTERNAL_7f8bd05c_4_k_cu_d99ad5796thrust24THRUST_300001_SM_1000_NS12placeholders2_1E,@object
	.size		_ZN34_INTERNAL_7f8bd05c_4_k_cu_d99ad5796thrust24THRUST_300001_SM_1000_NS12placeholders2_1E,(_ZN34_INTERNAL_7f8bd05c_4_k_cu_d99ad5794cuda3std3__45__cpo5beginE - _ZN34_INTERNAL_7f8bd05c_4_k_cu_d99ad5796thrust24THRUST_300001_SM_1000_NS12placeholders2_1E)
_ZN34_INTERNAL_7f8bd05c_4_k_cu_d99ad5796thrust24THRUST_300001_SM_1000_NS12placeholders2_1E:
	.zero		1
	.type		_ZN34_INTERNAL_7f8bd05c_4_k_cu_d99ad5794cuda3std3__45__cpo5beginE,@object
	.size		_ZN34_INTERNAL_7f8bd05c_4_k_cu_d99ad5794cuda3std3__45__cpo5beginE,(_ZN34_INTERNAL_7f8bd05c_4_k_cu_d99ad5794cuda3std6ranges3__45__cpo5beginE - _ZN34_INTERNAL_7f8bd05c_4_k_cu_d99ad5794cuda3std3__45__cpo5beginE)
_ZN34_INTERNAL_7f8bd05c_4_k_cu_d99ad5794cuda3std3__45__cpo5beginE:
	.zero		1
	.type		_ZN34_INTERNAL_7f8bd05c_4_k_cu_d99ad5794cuda3std6ranges3__45__cpo5beginE,@object
	.size		_ZN34_INTERNAL_7f8bd05c_4_k_cu_d99ad5794cuda3std6ranges3__45__cpo5beginE,(_ZN34_INTERNAL_7f8bd05c_4_k_cu_d99ad5796thrust24THRUST_300001_SM_1000_NS12placeholders2_5E - _ZN34_INTERNAL_7f8bd05c_4_k_cu_d99ad5794cuda3std6ranges3__45__cpo5beginE)
_ZN34_INTERNAL_7f8bd05c_4_k_cu_d99ad5794cuda3std6ranges3__45__cpo5beginE:
	.zero		1
	.type		_ZN34_INTERNAL_7f8bd05c_4_k_cu_d99ad5796thrust24THRUST_300001_SM_1000_NS12placeholders2_5E,@object
	.size		_ZN34_INTERNAL_7f8bd05c_4_k_cu_d99ad5796thrust24THRUST_300001_SM_1000_NS12placeholders2_5E,(_ZN34_INTERNAL_7f8bd05c_4_k_cu_d99ad5794cuda3std3__45__cpo6rbeginE - _ZN34_INTERNAL_7f8bd05c_4_k_cu_d99ad5796thrust24THRUST_300001_SM_1000_NS12placeholders2_5E)
_ZN34_INTERNAL_7f8bd05c_4_k_cu_d99ad5796thrust24THRUST_300001_SM_1000_NS12placeholders2_5E:
	.zero		1
	.type		_ZN34_INTERNAL_7f8bd05c_4_k_cu_d99ad5794cuda3std3__45__cpo6rbeginE,@object
	.size		_ZN34_INTERNAL_7f8bd05c_4_k_cu_d99ad5794cuda3std3__45__cpo6rbeginE,(_ZN34_INTERNAL_7f8bd05c_4_k_cu_d99ad5794cuda3std6ranges3__45__cpo7advanceE - _ZN34_INTERNAL_7f8bd05c_4_k_cu_d99ad5794cuda3std3__45__cpo6rbeginE)
_ZN34_INTERNAL_7f8bd05c_4_k_cu_d99ad5794cuda3std3__45__cpo6rbeginE:
	.zero		1
	.type		_ZN34_INTERNAL_7f8bd05c_4_k_cu_d99ad5794cuda3std6ranges3__45__cpo7advanceE,@object
	.size		_ZN34_INTERNAL_7f8bd05c_4_k_cu_d99ad5794cuda3std6ranges3__45__cpo7advanceE,(_ZN34_INTERNAL_7f8bd05c_4_k_cu_d99ad5794cuda3std3__47nulloptE - _ZN34_INTERNAL_7f8bd05c_4_k_cu_d99ad5794cuda3std6ranges3__45__cpo7advanceE)
_ZN34_INTERNAL_7f8bd05c_4_k_cu_d99ad5794cuda3std6ranges3__45__cpo7advanceE:
	.zero		1
	.type		_ZN34_INTERNAL_7f8bd05c_4_k_cu_d99ad5794cuda3std3__47nulloptE,@object
	.size		_ZN34_INTERNAL_7f8bd05c_4_k_cu_d99ad5794cuda3std3__47nulloptE,(_ZN34_INTERNAL_7f8bd05c_4_k_cu_d99ad5794cuda3std6ranges3__45__cpo8distanceE - _ZN34_INTERNAL_7f8bd05c_4_k_cu_d99ad5794cuda3std3__47nulloptE)
_ZN34_INTERNAL_7f8bd05c_4_k_cu_d99ad5794cuda3std3__47nulloptE:
	.zero		1
	.type		_ZN34_INTERNAL_7f8bd05c_4_k_cu_d99ad5794cuda3std6ranges3__45__cpo8distanceE,@object
	.size		_ZN34_INTERNAL_7f8bd05c_4_k_cu_d99ad5794cuda3std6ranges3__45__cpo8distanceE,(_ZN34_INTERNAL_7f8bd05c_4_k_cu_d99ad5796thrust24THRUST_300001_SM_1000_NS12placeholders3_10E - _ZN34_INTERNAL_7f8bd05c_4_k_cu_d99ad5794cuda3std6ranges3__45__cpo8distanceE)
_ZN34_INTERNAL_7f8bd05c_4_k_cu_d99ad5794cuda3std6ranges3__45__cpo8distanceE:
	.zero		1
	.type		_ZN34_INTERNAL_7f8bd05c_4_k_cu_d99ad5796thrust24THRUST_300001_SM_1000_NS12placeholders3_10E,@object
	.size		_ZN34_INTERNAL_7f8bd05c_4_k_cu_d99ad5796thrust24THRUST_300001_SM_1000_NS12placeholders3_10E,(_ZN34_INTERNAL_7f8bd05c_4_k_cu_d99ad5794cuda3std3__419piecewise_constructE - _ZN34_INTERNAL_7f8bd05c_4_k_cu_d99ad5796thrust24THRUST_300001_SM_1000_NS12placeholders3_10E)
_ZN34_INTERNAL_7f8bd05c_4_k_cu_d99ad5796thrust24THRUST_300001_SM_1000_NS12placeholders3_10E:
	.zero		1
	.type		_ZN34_INTERNAL_7f8bd05c_4_k_cu_d99ad5794cuda3std3__419piecewise_constructE,@object
	.size		_ZN34_INTERNAL_7f8bd05c_4_k_cu_d99ad5794cuda3std3__419piecewise_constructE,(_ZN34_INTERNAL_7f8bd05c_4_k_cu_d99ad5794cuda3std6ranges3__45__cpo5cdataE - _ZN34_INTERNAL_7f8bd05c_4_k_cu_d99ad5794cuda3std3__419piecewise_constructE)
_ZN34_INTERNAL_7f8bd05c_4_k_cu_d99ad5794cuda3std3__419piecewise_constructE:
	.zero		1
	.type		_ZN34_INTERNAL_7f8bd05c_4_k_cu_d99ad5794cuda3std6ranges3__45__cpo5cdataE,@object
	.size		_ZN34_INTERNAL_7f8bd05c_4_k_cu_d99ad5794cuda3std6ranges3__45__cpo5cdataE,(_ZN34_INTERNAL_7f8bd05c_4_k_cu_d99ad5796thrust24THRUST_300001_SM_1000_NS12placeholders2_2E - _ZN34_INTERNAL_7f8bd05c_4_k_cu_d99ad5794cuda3std6ranges3__45__cpo5cdataE)
_ZN34_INTERNAL_7f8bd05c_4_k_cu_d99ad5794cuda3std6ranges3__45__cpo5cdataE:
	.zero		1
	.type		_ZN34_INTERNAL_7f8bd05c_4_k_cu_d99ad5796thrust24THRUST_300001_SM_1000_NS12placeholders2_2E,@object
	.size		_ZN34_INTERNAL_7f8bd05c_4_k_cu_d99ad5796thrust24THRUST_300001_SM_1000_NS12placeholders2_2E,(_ZN34_INTERNAL_7f8bd05c_4_k_cu_d99ad5794cuda3std3__45__cpo3endE - _ZN34_INTERNAL_7f8bd05c_4_k_cu_d99ad5796thrust24THRUST_300001_SM_1000_NS12placeholders2_2E)
_ZN34_INTERNAL_7f8bd05c_4_k_cu_d99ad5796thrust24THRUST_300001_SM_1000_NS12placeholders2_2E:
	.zero		1
	.type		_ZN34_INTERNAL_7f8bd05c_4_k_cu_d99ad5794cuda3std3__45__cpo3endE,@object
	.size		_ZN34_INTERNAL_7f8bd05c_4_k_cu_d99ad5794cuda3std3__45__cpo3endE,(_ZN34_INTERNAL_7f8bd05c_4_k_cu_d99ad5794cuda3std6ranges3__45__cpo3endE - _ZN34_INTERNAL_7f8bd05c_4_k_cu_d99ad5794cuda3std3__45__cpo3endE)
_ZN34_INTERNAL_7f8bd05c_4_k_cu_d99ad5794cuda3std3__45__cpo3endE:
	.zero		1
	.type		_ZN34_INTERNAL_7f8bd05c_4_k_cu_d99ad5794cuda3std6ranges3__45__cpo3endE,@object
	.size		_ZN34_INTERNAL_7f8bd05c_4_k_cu_d99ad5794cuda3std6ranges3__45__cpo3endE,(_ZN34_INTERNAL_7f8bd05c_4_k_cu_d99ad5796thrust24THRUST_300001_SM_1000_NS12placeholders2_6E - _ZN34_INTERNAL_7f8bd05c_4_k_cu_d99ad5794cuda3std6ranges3__45__cpo3endE)
_ZN34_INTERNAL_7f8bd05c_4_k_cu_d99ad5794cuda3std6ranges3__45__cpo3endE:
	.zero		1
	.type		_ZN34_INTERNAL_7f8bd05c_4_k_cu_d99ad5796thrust24THRUST_300001_SM_1000_NS12placeholders2_6E,@object
	.size		_ZN34_INTERNAL_7f8bd05c_4_k_cu_d99ad5796thrust24THRUST_300001_SM_1000_NS12placeholders2_6E,(_ZN34_INTERNAL_7f8bd05c_4_k_cu_d99ad5794cuda3std3__45__cpo4rendE - _ZN34_INTERNAL_7f8bd05c_4_k_cu_d99ad5796thrust24THRUST_300001_SM_1000_NS12placeholders2_6E)
_ZN34_INTERNAL_7f8bd05c_4_k_cu_d99ad5796thrust24THRUST_300001_SM_1000_NS12placeholders2_6E:
	.zero		1
	.type		_ZN34_INTERNAL_7f8bd05c_4_k_cu_d99ad5794cuda3std3__45__cpo4rendE,@object
	.size		_ZN34_INTERNAL_7f8bd05c_4_k_cu_d99ad5794cuda3std3__45__cpo4rendE,(_ZN34_INTERNAL_7f8bd05c_4_k_cu_d99ad5794cuda3std6ranges3__45__cpo9iter_swapE - _ZN34_INTERNAL_7f8bd05c_4_k_cu_d99ad5794cuda3std3__45__cpo4rendE)
_ZN34_INTERNAL_7f8bd05c_4_k_cu_d99ad5794cuda3std3__45__cpo4rendE:
	.zero		1
	.type		_ZN34_INTERNAL_7f8bd05c_4_k_cu_d99ad5794cuda3std6ranges3__45__cpo9iter_swapE,@object
	.size		_ZN34_INTERNAL_7f8bd05c_4_k_cu_d99ad5794cuda3std6ranges3__45__cpo9iter_swapE,(_ZN34_INTERNAL_7f8bd05c_4_k_cu_d99ad5794cuda3std3__48unexpectE - _ZN34_INTERNAL_7f8bd05c_4_k_cu_d99ad5794cuda3std6ranges3__45__cpo9iter_swapE)
_ZN34_INTERNAL_7f8bd05c_4_k_cu_d99ad5794cuda3std6ranges3__45__cpo9iter_swapE:
	.zero		1
	.type		_ZN34_INTERNAL_7f8bd05c_4_k_cu_d99ad5794cuda3std3__48unexpectE,@object
	.size		_ZN34_INTERNAL_7f8bd05c_4_k_cu_d99ad5794cuda3std3__48unexpectE,(_ZN34_INTERNAL_7f8bd05c_4_k_cu_d99ad5796thrust24THRUST_300001_SM_1000_NS8cuda_cub3parE - _ZN34_INTERNAL_7f8bd05c_4_k_cu_d99ad5794cuda3std3__48unexpectE)
_ZN34_INTERNAL_7f8bd05c_4_k_cu_d99ad5794cuda3std3__48unexpectE:
	.zero		1
	.type		_ZN34_INTERNAL_7f8bd05c_4_k_cu_d99ad5796thrust24THRUST_300001_SM_1000_NS8cuda_cub3parE,@object
	.size		_ZN34_INTERNAL_7f8bd05c_4_k_cu_d99ad5796thrust24THRUST_300001_SM_1000_NS8cuda_cub3parE,(_ZN34_INTERNAL_7f8bd05c_4_k_cu_d99ad5796thrust24THRUST_300001_SM_1000_NS12placeholders2_4E - _ZN34_INTERNAL_7f8bd05c_4_k_cu_d99ad5796thrust24THRUST_300001_SM_1000_NS8cuda_cub3parE)
_ZN34_INTERNAL_7f8bd05c_4_k_cu_d99ad5796thrust24THRUST_300001_SM_1000_NS8cuda_cub3parE:
	.zero		1
	.type		_ZN34_INTERNAL_7f8bd05c_4_k_cu_d99ad5796thrust24THRUST_300001_SM_1000_NS12placeholders2_4E,@object
	.size		_ZN34_INTERNAL_7f8bd05c_4_k_cu_d99ad5796thrust24THRUST_300001_SM_1000_NS12placeholders2_4E,(_ZN34_INTERNAL_7f8bd05c_4_k_cu_d99ad5794cuda3std3__45__cpo4cendE - _ZN34_INTERNAL_7f8bd05c_4_k_cu_d99ad5796thrust24THRUST_300001_SM_1000_NS12placeholders2_4E)
_ZN34_INTERNAL_7f8bd05c_4_k_cu_d99ad5796thrust24THRUST_300001_SM_1000_NS12placeholders2_4E:
	.zero		1
	.type		_ZN34_INTERNAL_7f8bd05c_4_k_cu_d99ad5794cuda3std3__45__cpo4cendE,@object
	.size		_ZN34_INTERNAL_7f8bd05c_4_k_cu_d99ad5794cuda3std3__45__cpo4cendE,(_ZN34_INTERNAL_7f8bd05c_4_k_cu_d99ad5794cuda3std6ranges3__45__cpo4cendE - _ZN34_INTERNAL_7f8bd05c_4_k_cu_d99ad5794cuda3std3__45__cpo4cendE)
_ZN34_INTERNAL_7f8bd05c_4_k_cu_d99ad5794cuda3std3__45__cpo4cendE:
	.zero		1
	.type		_ZN34_INTERNAL_7f8bd05c_4_k_cu_d99ad5794cuda3std6ranges3__45__cpo4cendE,@object
	.size		_ZN34_INTERNAL_7f8bd05c_4_k_cu_d99ad5794cuda3std6ranges3__45__cpo4cendE,(_ZN34_INTERNAL_7f8bd05c_4_k_cu_d99ad5794cuda3std3__420unreachable_sentinelE - _ZN34_INTERNAL_7f8bd05c_4_k_cu_d99ad5794cuda3std6ranges3__45__cpo4cendE)
_ZN34_INTERNAL_7f8bd05c_4_k_cu_d99ad5794cuda3std6ranges3__45__cpo4cendE:
	.zero		1
	.type		_ZN34_INTERNAL_7f8bd05c_4_k_cu_d99ad5794cuda3std3__420unreachable_sentinelE,@object
	.size		_ZN34_INTERNAL_7f8bd05c_4_k_cu_d99ad5794cuda3std3__420unreachable_sentinelE,(_ZN34_INTERNAL_7f8bd05c_4_k_cu_d99ad5794cuda3std6ranges3__45__cpo5ssizeE - _ZN34_INTERNAL_7f8bd05c_4_k_cu_d99ad5794cuda3std3__420unreachable_sentinelE)
_ZN34_INTERNAL_7f8bd05c_4_k_cu_d99ad5794cuda3std3__420unreachable_sentinelE:
	.zero		1
	.type		_ZN34_INTERNAL_7f8bd05c_4_k_cu_d99ad5794cuda3std6ranges3__45__cpo5ssizeE,@object
	.size		_ZN34_INTERNAL_7f8bd05c_4_k_cu_d99ad5794cuda3std6ranges3__45__cpo5ssizeE,(_ZN34_INTERNAL_7f8bd05c_4_k_cu_d99ad5796thrust24THRUST_300001_SM_1000_NS12placeholders2_8E - _ZN34_INTERNAL_7f8bd05c_4_k_cu_d99ad5794cuda3std6ranges3__45__cpo5ssizeE)
_ZN34_INTERNAL_7f8bd05c_4_k_cu_d99ad5794cuda3std6ranges3__45__cpo5ssizeE:
	.zero		1
	.type		_ZN34_INTERNAL_7f8bd05c_4_k_cu_d99ad5796thrust24THRUST_300001_SM_1000_NS12placeholders2_8E,@object
	.size		_ZN34_INTERNAL_7f8bd05c_4_k_cu_d99ad5796thrust24THRUST_300001_SM_1000_NS12placeholders2_8E,(_ZN34_INTERNAL_7f8bd05c_4_k_cu_d99ad5794cuda3std3__45__cpo5crendE - _ZN34_INTERNAL_7f8bd05c_4_k_cu_d99ad5796thrust24THRUST_300001_SM_1000_NS12placeholders2_8E)
_ZN34_INTERNAL_7f8bd05c_4_k_cu_d99ad5796thrust24THRUST_300001_SM_1000_NS12placeholders2_8E:
	.zero		1
	.type		_ZN34_INTERNAL_7f8bd05c_4_k_cu_d99ad5794cuda3std3__45__cpo5crendE,@object
	.size		_ZN34_INTERNAL_7f8bd05c_4_k_cu_d99ad5794cuda3std3__45__cpo5crendE,(_ZN34_INTERNAL_7f8bd05c_4_k_cu_d99ad5794cuda3std6ranges3__45__cpo4prevE - _ZN34_INTERNAL_7f8bd05c_4_k_cu_d99ad5794cuda3std3__45__cpo5crendE)
_ZN34_INTERNAL_7f8bd05c_4_k_cu_d99ad5794cuda3std3__45__cpo5crendE:
	.zero		1
	.type		_ZN34_INTERNAL_7f8bd05c_4_k_cu_d99ad5794cuda3std6ranges3__45__cpo4prevE,@object
	.size		_ZN34_INTERNAL_7f8bd05c_4_k_cu_d99ad5794cuda3std6ranges3__45__cpo4prevE,(_ZN34_INTERNAL_7f8bd05c_4_k_cu_d99ad5794cuda3std6ranges3__45__cpo9iter_moveE - _ZN34_INTERNAL_7f8bd05c_4_k_cu_d99ad5794cuda3std6ranges3__45__cpo4prevE)
_ZN34_INTERNAL_7f8bd05c_4_k_cu_d99ad5794cuda3std6ranges3__45__cpo4prevE:
	.zero		1
	.type		_ZN34_INTERNAL_7f8bd05c_4_k_cu_d99ad5794cuda3std6ranges3__45__cpo9iter_moveE,@object
	.size		_ZN34_INTERNAL_7f8bd05c_4_k_cu_d99ad5794cuda3std6ranges3__45__cpo9iter_moveE,(_ZN34_INTERNAL_7f8bd05c_4_k_cu_d99ad5796thrust24THRUST_300001_SM_1000_NS6system6detail10sequential3seqE - _ZN34_INTERNAL_7f8bd05c_4_k_cu_d99ad5794cuda3std6ranges3__45__cpo9iter_moveE)
_ZN34_INTERNAL_7f8bd05c_4_k_cu_d99ad5794cuda3std6ranges3__45__cpo9iter_moveE:
	.zero		1
	.type		_ZN34_INTERNAL_7f8bd05c_4_k_cu_d99ad5796thrust24THRUST_300001_SM_1000_NS6system6detail10sequential3seqE,@object
	.size		_ZN34_INTERNAL_7f8bd05c_4_k_cu_d99ad5796thrust24THRUST_300001_SM_1000_NS6system6detail10sequential3seqE,(.L_31 - _ZN34_INTERNAL_7f8bd05c_4_k_cu_d99ad5796thrust24THRUST_300001_SM_1000_NS6system6detail10sequential3seqE)
_ZN34_INTERNAL_7f8bd05c_4_k_cu_d99ad5796thrust24THRUST_300001_SM_1000_NS6system6detail10sequential3seqE:
	.zero		1
.L_31:


//--------------------- .nv.constant0._ZN3cub18CUB_300001_SM_10006detail11EmptyKernelIvEEvv --------------------------
	.section	.nv.constant0._ZN3cub18CUB_300001_SM_10006detail11EmptyKernelIvEEvv,"a",@progbits
	.sectionflags	@""
	.align	4
.nv.constant0._ZN3cub18CUB_300001_SM_10006detail11EmptyKernelIvEEvv:
	.zero		896


//--------------------- SYMBOLS --------------------------

	.type		.nv.reservedSmem.offset0,@object
	.size		.nv.reservedSmem.offset0,0x4
